//
// Generated by NVIDIA NVVM Compiler
//
// Compiler Build ID: CL-36424714
// Cuda compilation tools, release 13.0, V13.0.88
// Based on NVVM 20.0.0
//

.version 9.0
.target sm_100
.address_size 64

	// .globl	_Z19game_of_life_kernelPKmPmi

.visible .entry _Z19game_of_life_kernelPKmPmi(
	.param .u64 .ptr .align 1 _Z19game_of_life_kernelPKmPmi_param_0,
	.param .u64 .ptr .align 1 _Z19game_of_life_kernelPKmPmi_param_1,
	.param .u32 _Z19game_of_life_kernelPKmPmi_param_2
)
{
	.reg .pred 	%p<10>;
	.reg .b32 	%r<31>;
	.reg .b64 	%rd<113>;

	ld.param.u64 	%rd33, [_Z19game_of_life_kernelPKmPmi_param_0];
	ld.param.u64 	%rd32, [_Z19game_of_life_kernelPKmPmi_param_1];
	ld.param.u32 	%r8, [_Z19game_of_life_kernelPKmPmi_param_2];
	cvta.to.global.u64 	%rd1, %rd33;
	shr.s32 	%r9, %r8, 31;
	shr.u32 	%r10, %r9, 26;
	add.s32 	%r11, %r8, %r10;
	shr.s32 	%r1, %r11, 6;
	mul.lo.s32 	%r12, %r1, %r8;
	mov.u32 	%r13, %ctaid.x;
	mov.u32 	%r14, %ntid.x;
	mov.u32 	%r15, %tid.x;
	mad.lo.s32 	%r2, %r13, %r14, %r15;
	setp.ge.s32 	%p1, %r2, %r12;
	@%p1 bra 	$L__BB0_20;
	div.s32 	%r3, %r2, %r1;
	mul.lo.s32 	%r5, %r3, %r1;
	sub.s32 	%r4, %r2, %r5;
	mul.wide.s32 	%rd34, %r2, 8;
	add.s64 	%rd2, %rd1, %rd34;
	ld.global.u64 	%rd3, [%rd2];
	setp.lt.s32 	%p2, %r4, 1;
	@%p2 bra 	$L__BB0_3;
	ld.global.u64 	%rd35, [%rd2+-8];
	mov.b64 	{%r16, %r17}, %rd3;
	mov.b64 	{%r18, %r19}, %rd35;
	shf.l.wrap.b32 	%r20, %r19, %r16, 1;
	shf.l.wrap.b32 	%r21, %r16, %r17, 1;
	mov.b64 	%rd101, {%r20, %r21};
	bra.uni 	$L__BB0_4;
$L__BB0_3:
	shl.b64 	%rd101, %rd3, 1;
$L__BB0_4:
	add.s32 	%r7, %r1, -1;
	setp.ge.s32 	%p3, %r4, %r7;
	@%p3 bra 	$L__BB0_6;
	ld.global.u64 	%rd36, [%rd2+8];
	mov.b64 	{%r22, %r23}, %rd3;
	mov.b64 	{%r24, %r25}, %rd36;
	shf.l.wrap.b32 	%r26, %r23, %r24, 31;
	shf.l.wrap.b32 	%r27, %r22, %r23, 31;
	mov.b64 	%rd102, {%r27, %r26};
	bra.uni 	$L__BB0_7;
$L__BB0_6:
	shr.u64 	%rd102, %rd3, 1;
$L__BB0_7:
	setp.lt.s32 	%p4, %r3, 1;
	mov.b64 	%rd105, 0;
	mov.u64 	%rd106, %rd105;
	mov.u64 	%rd107, %rd105;
	@%p4 bra 	$L__BB0_13;
	setp.lt.s32 	%p5, %r4, 1;
	sub.s32 	%r28, %r5, %r1;
	add.s32 	%r29, %r28, %r4;
	mul.wide.s32 	%rd39, %r29, 8;
	add.s64 	%rd10, %rd1, %rd39;
	ld.global.u64 	%rd106, [%rd10];
	mov.b64 	%rd103, 0;
	@%p5 bra 	$L__BB0_10;
	ld.global.u64 	%rd40, [%rd10+-8];
	shr.u64 	%rd103, %rd40, 63;
$L__BB0_10:
	setp.ge.s32 	%p6, %r4, %r7;
	mov.b64 	%rd104, 0;
	@%p6 bra 	$L__BB0_12;
	ld.global.u64 	%rd42, [%rd10+8];
	shl.b64 	%rd104, %rd42, 63;
$L__BB0_12:
	shl.b64 	%rd43, %rd106, 1;
	or.b64  	%rd105, %rd103, %rd43;
	shr.u64 	%rd44, %rd106, 1;
	or.b64  	%rd107, %rd104, %rd44;
$L__BB0_13:
	add.s32 	%r30, %r8, -1;
	setp.ge.s32 	%p7, %r3, %r30;
	mov.b64 	%rd110, 0;
	mov.u64 	%rd111, %rd110;
	mov.u64 	%rd112, %rd110;
	@%p7 bra 	$L__BB0_19;
	setp.lt.s32 	%p8, %r4, 1;
	mul.wide.s32 	%rd47, %r1, 8;
	add.s64 	%rd21, %rd2, %rd47;
	ld.global.u64 	%rd111, [%rd21];
	mov.b64 	%rd108, 0;
	@%p8 bra 	$L__BB0_16;
	ld.global.u64 	%rd48, [%rd21+-8];
	shr.u64 	%rd108, %rd48, 63;
$L__BB0_16:
	setp.ge.s32 	%p9, %r4, %r7;
	mov.b64 	%rd109, 0;
	@%p9 bra 	$L__BB0_18;
	ld.global.u64 	%rd50, [%rd21+8];
	shl.b64 	%rd109, %rd50, 63;
$L__BB0_18:
	shl.b64 	%rd51, %rd111, 1;
	or.b64  	%rd110, %rd108, %rd51;
	shr.u64 	%rd52, %rd111, 1;
	or.b64  	%rd112, %rd109, %rd52;
$L__BB0_19:
	xor.b64  	%rd53, %rd106, %rd105;
	and.b64  	%rd54, %rd106, %rd105;
	xor.b64  	%rd55, %rd53, %rd107;
	and.b64  	%rd56, %rd53, %rd107;
	xor.b64  	%rd57, %rd56, %rd54;
	xor.b64  	%rd58, %rd55, %rd101;
	and.b64  	%rd59, %rd55, %rd101;
	xor.b64  	%rd60, %rd57, %rd59;
	and.b64  	%rd61, %rd59, %rd54;
	xor.b64  	%rd62, %rd58, %rd102;
	and.b64  	%rd63, %rd58, %rd102;
	xor.b64  	%rd64, %rd60, %rd63;
	and.b64  	%rd65, %rd63, %rd57;
	xor.b64  	%rd66, %rd65, %rd61;
	and.b64  	%rd67, %rd65, %rd61;
	xor.b64  	%rd68, %rd110, %rd62;
	and.b64  	%rd69, %rd110, %rd62;
	xor.b64  	%rd70, %rd69, %rd64;
	and.b64  	%rd71, %rd69, %rd60;
	xor.b64  	%rd72, %rd71, %rd66;
	and.b64  	%rd73, %rd71, %rd66;
	xor.b64  	%rd74, %rd73, %rd67;
	xor.b64  	%rd75, %rd68, %rd111;
	and.b64  	%rd76, %rd68, %rd111;
	xor.b64  	%rd77, %rd70, %rd76;
	and.b64  	%rd78, %rd76, %rd64;
	xor.b64  	%rd79, %rd72, %rd78;
	and.b64  	%rd80, %rd72, %rd78;
	xor.b64  	%rd81, %rd74, %rd80;
	xor.b64  	%rd82, %rd75, %rd112;
	and.b64  	%rd83, %rd75, %rd112;
	xor.b64  	%rd84, %rd77, %rd83;
	and.b64  	%rd85, %rd83, %rd70;
	xor.b64  	%rd86, %rd79, %rd85;
	and.b64  	%rd87, %rd79, %rd85;
	xor.b64  	%rd88, %rd81, %rd87;
	or.b64  	%rd89, %rd88, %rd86;
	or.b64  	%rd90, %rd89, %rd82;
	not.b64 	%rd91, %rd90;
	not.b64 	%rd92, %rd89;
	and.b64  	%rd93, %rd82, %rd92;
	and.b64  	%rd94, %rd93, %rd77;
	and.b64  	%rd95, %rd84, %rd91;
	and.b64  	%rd96, %rd95, %rd3;
	or.b64  	%rd97, %rd96, %rd94;
	cvta.to.global.u64 	%rd98, %rd32;
	add.s64 	%rd100, %rd98, %rd34;
	st.global.u64 	[%rd100], %rd97;
$L__BB0_20:
	ret;

}


// ===== COMPILED SASS (sm_100) =====

	.target	sm_100

	.elftype	@"ET_EXEC"


//--------------------- .note.nv.tkinfo           --------------------------
	.section	.note.nv.tkinfo,"",@"SHT_NOTE"
	.sectionflags	@"SHF_NOTE_NV_TKINFO"
	.tkinfo
        /*0018*/ 	.word	0x00000002
        /*0030*/ 	.string	""
        /*0030*/ 	.string	"ptxas"
        /*0030*/ 	.string	"Cuda compilation tools, release 13.0, V13.0.88"
        /*0030*/ 	.string	"Build cuda_13.0.r13.0/compiler.36424714_0"
        /*0030*/ 	.string	"-arch sm_100 -m 64 "



//--------------------- .note.nv.cuinfo           --------------------------
	.section	.note.nv.cuinfo,"",@"SHT_NOTE"
	.sectionflags	@"SHF_NOTE_NV_CUINFO"
        /*0018*/ 	.short	0x0002
        /*001a*/ 	.short	0x0064
        /*001c*/ 	.short	0x0082
	.zero		2


//--------------------- .nv.info                  --------------------------
	.section	.nv.info,"",@"SHT_CUDA_INFO"
	.align	4


	//----- nvinfo : EIATTR_REGCOUNT
	.align		4
        /*0000*/ 	.byte	0x04, 0x2f
        /*0002*/ 	.short	(.L_1 - .L_0)
	.align		4
.L_0:
        /*0004*/ 	.word	index@(_Z19game_of_life_kernelPKmPmi)
        /*0008*/ 	.word	0x0000001b


	//----- nvinfo : EIATTR_FRAME_SIZE
	.align		4
.L_1:
        /*000c*/ 	.byte	0x04, 0x11
        /*000e*/ 	.short	(.L_3 - .L_2)
	.align		4
.L_2:
        /*0010*/ 	.word	index@(_Z19game_of_life_kernelPKmPmi)
        /*0014*/ 	.word	0x00000000


	//----- nvinfo : EIATTR_MIN_STACK_SIZE
	.align		4
.L_3:
        /*0018*/ 	.byte	0x04, 0x12
        /*001a*/ 	.short	(.L_5 - .L_4)
	.align		4
.L_4:
        /*001c*/ 	.word	index@(_Z19game_of_life_kernelPKmPmi)
        /*0020*/ 	.word	0x00000000
.L_5:


//--------------------- .nv.compat                --------------------------
	.section	.nv.compat,"",@"SHT_CUDA_COMPAT_INFO"
	.align	4
        /*0000*/ 	.byte	0x02, 0x09, 0x00, 0x00, 0x02, 0x02, 0x01, 0x00, 0x02, 0x05, 0x05, 0x00, 0x03, 0x07, 0x01, 0x01
        /*0010*/ 	.byte	0x02, 0x03, 0x00, 0x00, 0x02, 0x06, 0x01, 0x00, 0x04, 0x0b, 0x08, 0x00, 0x09, 0x00, 0x00, 0x00
        /*0020*/ 	.byte	0x00, 0x00, 0x00, 0x00


//--------------------- .nv.info._Z19game_of_life_kernelPKmPmi --------------------------
	.section	.nv.info._Z19game_of_life_kernelPKmPmi,"",@"SHT_CUDA_INFO"
	.sectionflags	@""
	.align	4


	//----- nvinfo : EIATTR_CUDA_API_VERSION
	.align		4
        /*0000*/ 	.byte	0x04, 0x37
        /*0002*/ 	.short	(.L_7 - .L_6)
.L_6:
        /*0004*/ 	.word	0x00000082


	//----- nvinfo : EIATTR_KPARAM_INFO
	.align		4
.L_7:
        /*0008*/ 	.byte	0x04, 0x17
        /*000a*/ 	.short	(.L_9 - .L_8)
.L_8:
        /*000c*/ 	.word	0x00000000
        /*0010*/ 	.short	0x0002
        /*0012*/ 	.short	0x0010
        /*0014*/ 	.byte	0x00, 0xf0, 0x11, 0x00


	//----- nvinfo : EIATTR_KPARAM_INFO
	.align		4
.L_9:
        /*0018*/ 	.byte	0x04, 0x17
        /*001a*/ 	.short	(.L_11 - .L_10)
.L_10:
        /*001c*/ 	.word	0x00000000
        /*0020*/ 	.short	0x0001
        /*0022*/ 	.short	0x0008
        /*0024*/ 	.byte	0x00, 0xf5, 0x21, 0x00


	//----- nvinfo : EIATTR_KPARAM_INFO
	.align		4
.L_11:
        /*0028*/ 	.byte	0x04, 0x17
        /*002a*/ 	.short	(.L_13 - .L_12)
.L_12:
        /*002c*/ 	.word	0x00000000
        /*0030*/ 	.short	0x0000
        /*0032*/ 	.short	0x0000
        /*0034*/ 	.byte	0x00, 0xf5, 0x21, 0x00


	//----- nvinfo : EIATTR_SPARSE_MMA_MASK
	.align		4
.L_13:
        /*0038*/ 	.byte	0x03, 0x50
        /*003a*/ 	.short	0x0000


	//----- nvinfo : EIATTR_MAXREG_COUNT
	.align		4
        /*003c*/ 	.byte	0x03, 0x1b
        /*003e*/ 	.short	0x00ff


	//----- nvinfo : EIATTR_MERCURY_ISA_VERSION
	.align		4
        /*0040*/ 	.byte	0x03, 0x5f
        /*0042*/ 	.short	0x0101


	//----- nvinfo : EIATTR_VRC_CTA_INIT_COUNT
	.align		4
        /*0044*/ 	.byte	0x02, 0x4a
	.zero		1
	.zero		1


	//----- nvinfo : EIATTR_EXIT_INSTR_OFFSETS
	.align		4
        /*0048*/ 	.byte	0x04, 0x1c
        /*004a*/ 	.short	(.L_15 - .L_14)


	//   ....[0]....
.L_14:
        /*004c*/ 	.word	0x000000b0


	//   ....[1]....
        /*0050*/ 	.word	0x00000aa0


	//----- nvinfo : EIATTR_CRS_STACK_SIZE
	.align		4
.L_15:
        /*0054*/ 	.byte	0x04, 0x1e
        /*0056*/ 	.short	(.L_17 - .L_16)
.L_16:
        /*0058*/ 	.word	0x00000000


	//----- nvinfo : EIATTR_CBANK_PARAM_SIZE
	.align		4
.L_17:
        /*005c*/ 	.byte	0x03, 0x19
        /*005e*/ 	.short	0x0014


	//----- nvinfo : EIATTR_PARAM_CBANK
	.align		4
        /*0060*/ 	.byte	0x04, 0x0a
        /*0062*/ 	.short	(.L_19 - .L_18)
	.align		4
.L_18:
        /*0064*/ 	.word	index@(.nv.constant0._Z19game_of_life_kernelPKmPmi)
        /*0068*/ 	.short	0x0380
        /*006a*/ 	.short	0x0014


	//----- nvinfo : EIATTR_SW_WAR
	.align		4
.L_19:
        /*006c*/ 	.byte	0x04, 0x36
        /*006e*/ 	.short	(.L_21 - .L_20)
.L_20:
        /*0070*/ 	.word	0x00000008
.L_21:


//--------------------- .nv.callgraph             --------------------------
	.section	.nv.callgraph,"",@"SHT_CUDA_CALLGRAPH"
	.align	4
	.sectionentsize	8
	.align		4
        /*0000*/ 	.word	0x00000000
	.align		4
        /*0004*/ 	.word	0xffffffff
	.align		4
        /*0008*/ 	.word	0x00000000
	.align		4
        /*000c*/ 	.word	0xfffffffe
	.align		4
        /*0010*/ 	.word	0x00000000
	.align		4
        /*0014*/ 	.word	0xfffffffd
	.align		4
        /*0018*/ 	.word	0x00000000
	.align		4
        /*001c*/ 	.word	0xfffffffc


//--------------------- .text._Z19game_of_life_kernelPKmPmi --------------------------
	.section	.text._Z19game_of_life_kernelPKmPmi,"ax",@progbits
	.align	128
        .global         _Z19game_of_life_kernelPKmPmi
        .type           _Z19game_of_life_kernelPKmPmi,@function
        .size           _Z19game_of_life_kernelPKmPmi,(.L_x_5 - _Z19game_of_life_kernelPKmPmi)
        .other          _Z19game_of_life_kernelPKmPmi,@"STO_CUDA_ENTRY STV_DEFAULT"
_Z19game_of_life_kernelPKmPmi:
.text._Z19game_of_life_kernelPKmPmi:
[----:B------:R-:W-:Y:S08]  /*0000*/  LDC R1, c[0x0][0x37c] ;  /* 0x0000df00ff017b82 */ /* 0x000ff00000000800 */
[----:B------:R-:W0:Y:S01]  /*0010*/  LDC R6, c[0x0][0x390] ;  /* 0x0000e400ff067b82 */ /* 0x000e220000000800 */
[----:B------:R-:W1:Y:S07]  /*0020*/  S2R R5, SR_TID.X ;  /* 0x0000000000057919 */ /* 0x000e6e0000002100 */
[----:B------:R-:W1:Y:S08]  /*0030*/  S2UR UR4, SR_CTAID.X ;  /* 0x00000000000479c3 */ /* 0x000e700000002500 */
[----:B------:R-:W1:Y:S01]  /*0040*/  LDC R0, c[0x0][0x360] ;  /* 0x0000d800ff007b82 */ /* 0x000e620000000800 */
[----:B0-----:R-:W-:-:S04]  /*0050*/  SHF.R.S32.HI R3, RZ, 0x1f, R6 ;  /* 0x0000001fff037819 */ /* 0x001fc80000011406 */
[----:B------:R-:W-:-:S04]  /*0060*/  LEA.HI R3, R3, R6, RZ, 0x6 ;  /* 0x0000000603037211 */ /* 0x000fc800078f30ff */
[----:B------:R-:W-:-:S05]  /*0070*/  SHF.R.S32.HI R19, RZ, 0x6, R3 ;  /* 0x00000006ff137819 */ /* 0x000fca0000011403 */
[----:B------:R-:W-:Y:S02]  /*0080*/  IMAD R3, R19, R6, RZ ;  /* 0x0000000613037224 */ /* 0x000fe400078e02ff */
[----:B-1----:R-:W-:-:S05]  /*0090*/  IMAD R0, R0, UR4, R5 ;  /* 0x0000000400007c24 */ /* 0x002fca000f8e0205 */
[----:B------:R-:W-:-:S13]  /*00a0*/  ISETP.GE.AND P0, PT, R0, R3, PT ;  /* 0x000000030000720c */ /* 0x000fda0003f06270 */
[----:B------:R-:W-:Y:S05]  /*00b0*/  @P0 EXIT ;  /* 0x000000000000094d */ /* 0x000fea0003800000 */
[-C--:B------:R-:W-:Y:S01]  /*00c0*/  IABS R5, R19.reuse ;  /* 0x0000001300057213 */ /* 0x080fe20000000000 */
[----:B------:R-:W0:Y:S01]  /*00d0*/  LDCU.64 UR6, c[0x0][0x358] ;  /* 0x00006b00ff0677ac */ /* 0x000e220008000a00 */
[----:B------:R-:W-:Y:S02]  /*00e0*/  IABS R9, R0 ;  /* 0x0000000000097213 */ /* 0x000fe40000000000 */
[----:B------:R-:W1:Y:S01]  /*00f0*/  I2F.RP R4, R5 ;  /* 0x0000000500047306 */ /* 0x000e620000209400 */
[----:B------:R-:W-:-:S07]  /*0100*/  IABS R10, R19 ;  /* 0x00000013000a7213 */ /* 0x000fce0000000000 */
[----:B-1----:R-:W1:Y:S02]  /*0110*/  MUFU.RCP R4, R4 ;  /* 0x0000000400047308 */ /* 0x002e640000001000 */
[----:B-1----:R-:W-:Y:S02]  /*0120*/  VIADD R2, R4, 0xffffffe ;  /* 0x0ffffffe04027836 */ /* 0x002fe40000000000 */
[----:B------:R-:W-:-:S04]  /*0130*/  IMAD.MOV R4, RZ, RZ, -R10 ;  /* 0x000000ffff047224 */ /* 0x000fc800078e0a0a */
[----:B------:R1:W2:Y:S02]  /*0140*/  F2I.FTZ.U32.TRUNC.NTZ R3, R2 ;  /* 0x0000000200037305 */ /* 0x0002a4000021f000 */
[----:B-1----:R-:W-:Y:S02]  /*0150*/  IMAD.MOV.U32 R2, RZ, RZ, RZ ;  /* 0x000000ffff027224 */ /* 0x002fe400078e00ff */
[----:B--2---:R-:W-:-:S04]  /*0160*/  IMAD.MOV R8, RZ, RZ, -R3 ;  /* 0x000000ffff087224 */ /* 0x004fc800078e0a03 */
[----:B------:R-:W-:Y:S02]  /*0170*/  IMAD R7, R8, R5, RZ ;  /* 0x0000000508077224 */ /* 0x000fe400078e02ff */
[----:B------:R-:W-:Y:S02]  /*0180*/  IMAD.MOV.U32 R8, RZ, RZ, R9 ;  /* 0x000000ffff087224 */ /* 0x000fe400078e0009 */
[----:B------:R-:W-:-:S06]  /*0190*/  IMAD.HI.U32 R3, R3, R7, R2 ;  /* 0x0000000703037227 */ /* 0x000fcc00078e0002 */
[----:B------:R-:W-:-:S04]  /*01a0*/  IMAD.HI.U32 R3, R3, R8, RZ ;  /* 0x0000000803037227 */ /* 0x000fc800078e00ff */
[----:B------:R-:W-:Y:S02]  /*01b0*/  IMAD R2, R3, R4, R8 ;  /* 0x0000000403027224 */ /* 0x000fe400078e0208 */
[----:B------:R-:W-:-:S03]  /*01c0*/  VIADD R4, R19, 0xffffffff ;  /* 0xffffffff13047836 */ /* 0x000fc60000000000 */
[----:B------:R-:W-:-:S13]  /*01d0*/  ISETP.GT.U32.AND P1, PT, R5, R2, PT ;  /* 0x000000020500720c */ /* 0x000fda0003f24070 */
[----:B------:R-:W-:Y:S02]  /*01e0*/  @!P1 IMAD.IADD R2, R2, 0x1, -R5 ;  /* 0x0000000102029824 */ /* 0x000fe400078e0a05 */
[----:B------:R-:W-:Y:S01]  /*01f0*/  @!P1 VIADD R3, R3, 0x1 ;  /* 0x0000000103039836 */ /* 0x000fe20000000000 */
[----:B------:R-:W-:Y:S02]  /*0200*/  ISETP.NE.AND P1, PT, R19, RZ, PT ;  /* 0x000000ff1300720c */ /* 0x000fe40003f25270 */
[----:B------:R-:W-:Y:S02]  /*0210*/  ISETP.GE.U32.AND P0, PT, R2, R5, PT ;  /* 0x000000050200720c */ /* 0x000fe40003f06070 */
[----:B------:R-:W-:-:S04]  /*0220*/  LOP3.LUT R2, R0, R19, RZ, 0x3c, !PT ;  /* 0x0000001300027212 */ /* 0x000fc800078e3cff */
[----:B------:R-:W-:-:S07]  /*0230*/  ISETP.GE.AND P2, PT, R2, RZ, PT ;  /* 0x000000ff0200720c */ /* 0x000fce0003f46270 */
[----:B------:R-:W-:-:S04]  /*0240*/  @P0 VIADD R3, R3, 0x1 ;  /* 0x0000000103030836 */ /* 0x000fc80000000000 */
[----:B------:R-:W-:Y:S02]  /*0250*/  IMAD.MOV.U32 R7, RZ, RZ, R3 ;  /* 0x000000ffff077224 */ /* 0x000fe400078e0003 */
[----:B------:R-:W1:Y:S02]  /*0260*/  LDC.64 R2, c[0x0][0x380] ;  /* 0x0000e000ff027b82 */ /* 0x000e640000000a00 */
[----:B------:R-:W-:Y:S01]  /*0270*/  @!P2 IMAD.MOV R7, RZ, RZ, -R7 ;  /* 0x000000ffff07a224 */ /* 0x000fe200078e0a07 */
[----:B------:R-:W-:-:S05]  /*0280*/  @!P1 LOP3.LUT R7, RZ, R19, RZ, 0x33, !PT ;  /* 0x00000013ff079212 */ /* 0x000fca00078e33ff */
[----:B------:R-:W-:-:S04]  /*0290*/  IMAD R8, R19, R7, RZ ;  /* 0x0000000713087224 */ /* 0x000fc800078e02ff */
[----:B------:R-:W-:-:S05]  /*02a0*/  IMAD.IADD R9, R0, 0x1, -R8 ;  /* 0x0000000100097824 */ /* 0x000fca00078e0a08 */
[C---:B------:R-:W-:Y:S02]  /*02b0*/  ISETP.GE.AND P0, PT, R9.reuse, 0x1, PT ;  /* 0x000000010900780c */ /* 0x040fe40003f06270 */
[----:B------:R-:W-:Y:S01]  /*02c0*/  ISETP.GE.AND P1, PT, R9, R4, PT ;  /* 0x000000040900720c */ /* 0x000fe20003f26270 */
[----:B-1----:R-:W-:-:S05]  /*02d0*/  IMAD.WIDE R10, R0, 0x8, R2 ;  /* 0x00000008000a7825 */ /* 0x002fca00078e0202 */
[----:B0-----:R0:W5:Y:S05]  /*02e0*/  LDG.E.64 R4, desc[UR6][R10.64] ;  /* 0x000000060a047981 */ /* 0x00116a000c1e1b00 */
[----:B------:R0:W5:Y:S04]  /*02f0*/  @P0 LDG.E R21, desc[UR6][R10.64+-0x4] ;  /* 0xfffffc060a150981 */ /* 0x000168000c1e1900 */
[----:B------:R0:W5:Y:S01]  /*0300*/  @!P1 LDG.E R15, desc[UR6][R10.64+0x8] ;  /* 0x000008060a0f9981 */ /* 0x000162000c1e1900 */
[----:B------:R-:W-:Y:S01]  /*0310*/  ISETP.GE.AND P2, PT, R7, 0x1, PT ;  /* 0x000000010700780c */ /* 0x000fe20003f46270 */
[----:B------:R-:W-:Y:S01]  /*0320*/  VIADD R6, R6, 0xffffffff ;  /* 0xffffffff06067836 */ /* 0x000fe20000000000 */
[----:B------:R-:W-:Y:S01]  /*0330*/  BSSY.RECONVERGENT B0, `(.L_x_0) ;  /* 0x000001a000007945 */ /* 0x000fe20003800200 */
[----:B------:R-:W-:Y:S01]  /*0340*/  CS2R R16, SRZ ;  /* 0x0000000000107805 */ /* 0x000fe2000001ff00 */
[----:B------:R-:W-:-:S02]  /*0350*/  IMAD.MOV.U32 R18, RZ, RZ, RZ ;  /* 0x000000ffff127224 */ /* 0x000fc400078e00ff */
[----:B------:R-:W-:Y:S01]  /*0360*/  ISETP.GE.AND P3, PT, R7, R6, PT ;  /* 0x000000060700720c */ /* 0x000fe20003f66270 */
[----:B------:R-:W-:Y:S01]  /*0370*/  IMAD.MOV.U32 R20, RZ, RZ, RZ ;  /* 0x000000ffff147224 */ /* 0x000fe200078e00ff */
[----:B------:R-:W-:-:S05]  /*0380*/  CS2R R6, SRZ ;  /* 0x0000000000067805 */ /* 0x000fca000001ff00 */
[----:B0-----:R-:W-:Y:S06]  /*0390*/  @!P2 BRA `(.L_x_1) ;  /* 0x00000000004ca947 */ /* 0x001fec0003800000 */
[----:B------:R-:W-:-:S05]  /*03a0*/  IADD3 R7, PT, PT, R9, R8, -R19 ;  /* 0x0000000809077210 */ /* 0x000fca0007ffe813 */
[----:B------:R-:W-:-:S05]  /*03b0*/  IMAD.WIDE R2, R7, 0x8, R2 ;  /* 0x0000000807027825 */ /* 0x000fca00078e0202 */
[----:B------:R-:W2:Y:S04]  /*03c0*/  LDG.E.64 R6, desc[UR6][R2.64] ;  /* 0x0000000602067981 */ /* 0x000ea8000c1e1b00 */
[----:B------:R-:W3:Y:S04]  /*03d0*/  @!P1 LDG.E R8, desc[UR6][R2.64+0x8] ;  /* 0x0000080602089981 */ /* 0x000ee8000c1e1900 */
[----:B------:R-:W4:Y:S01]  /*03e0*/  @P0 LDG.E R13, desc[UR6][R2.64+-0x4] ;  /* 0xfffffc06020d0981 */ /* 0x000f22000c1e1900 */
[----:B------:R-:W-:Y:S02]  /*03f0*/  IMAD.MOV.U32 R9, RZ, RZ, RZ ;  /* 0x000000ffff097224 */ /* 0x000fe400078e00ff */
[----:B------:R-:W-:Y:S01]  /*0400*/  IMAD.MOV.U32 R12, RZ, RZ, RZ ;  /* 0x000000ffff0c7224 */ /* 0x000fe200078e00ff */
[----:B------:R-:W-:Y:S01]  /*0410*/  UMOV UR5, URZ ;  /* 0x000000ff00057c82 */ /* 0x000fe20008000000 */
[----:B------:R-:W-:Y:S01]  /*0420*/  UMOV UR4, URZ ;  /* 0x000000ff00047c82 */ /* 0x000fe20008000000 */
[----:B--2---:R-:W-:Y:S01]  /*0430*/  IMAD.SHL.U32 R17, R6, 0x2, RZ ;  /* 0x0000000206117824 */ /* 0x004fe200078e00ff */
[----:B------:R-:W-:-:S02]  /*0440*/  SHF.R.U32.HI R20, RZ, 0x1, R7 ;  /* 0x00000001ff147819 */ /* 0x000fc40000011607 */
[--C-:B------:R-:W-:Y:S01]  /*0450*/  SHF.L.U64.HI R18, R6, 0x1, R7.reuse ;  /* 0x0000000106127819 */ /* 0x100fe20000010207 */
[----:B---3--:R-:W-:Y:S01]  /*0460*/  @!P1 IMAD.U32 R9, R8, -0x80000000, RZ ;  /* 0x8000000008099824 */ /* 0x008fe200078e00ff */
[----:B------:R-:W-:Y:S02]  /*0470*/  SHF.R.U64 R16, R6, 0x1, R7 ;  /* 0x0000000106107819 */ /* 0x000fe40000001207 */
[----:B----4-:R-:W-:Y:S02]  /*0480*/  @P0 SHF.R.U32.HI R12, RZ, 0x1f, R13 ;  /* 0x0000001fff0c0819 */ /* 0x010fe4000001160d */
[----:B------:R-:W-:Y:S02]  /*0490*/  LOP3.LUT R20, R9, R20, RZ, 0xfc, !PT ;  /* 0x0000001409147212 */ /* 0x000fe400078efcff */
[----:B------:R-:W-:Y:S02]  /*04a0*/  LOP3.LUT R17, R12, R17, RZ, 0xfc, !PT ;  /* 0x000000110c117212 */ /* 0x000fe400078efcff */
[----:B------:R-:W-:-:S02]  /*04b0*/  LOP3.LUT R18, R18, UR5, RZ, 0xfc, !PT ;  /* 0x0000000512127c12 */ /* 0x000fc4000f8efcff */
[----:B------:R-:W-:-:S07]  /*04c0*/  LOP3.LUT R16, R16, UR4, RZ, 0xfc, !PT ;  /* 0x0000000410107c12 */ /* 0x000fce000f8efcff */
.L_x_1:
[----:B------:R-:W-:Y:S05]  /*04d0*/  BSYNC.RECONVERGENT B0 ;  /* 0x0000000000007941 */ /* 0x000fea0003800200 */
.L_x_0:
[----:B------:R-:W-:Y:S01]  /*04e0*/  BSSY.RECONVERGENT B0, `(.L_x_2) ;  /* 0x0000019000007945 */ /* 0x000fe20003800200 */
[----:B------:R-:W-:Y:S01]  /*04f0*/  IMAD.MOV.U32 R23, RZ, RZ, RZ ;  /* 0x000000ffff177224 */ /* 0x000fe200078e00ff */
[----:B------:R-:W-:Y:S01]  /*0500*/  CS2R R8, SRZ ;  /* 0x0000000000087805 */ /* 0x000fe2000001ff00 */
[----:B------:R-:W-:Y:S01]  /*0510*/  IMAD.MOV.U32 R12, RZ, RZ, RZ ;  /* 0x000000ffff0c7224 */ /* 0x000fe200078e00ff */
[----:B------:R-:W-:Y:S02]  /*0520*/  CS2R R2, SRZ ;  /* 0x0000000000027805 */ /* 0x000fe4000001ff00 */
[----:B-----5:R-:W-:Y:S01]  /*0530*/  @P0 SHF.L.W.U32.HI R13, R4, 0x1, R5 ;  /* 0x00000001040d0819 */ /* 0x020fe20000010e05 */
[----:B------:R-:W-:Y:S06]  /*0540*/  @P3 BRA `(.L_x_3) ;  /* 0x0000000000483947 */ /* 0x000fec0003800000 */
[----:B------:R-:W-:-:S05]  /*0550*/  IMAD.WIDE R10, R19, 0x8, R10 ;  /* 0x00000008130a7825 */ /* 0x000fca00078e020a */
[----:B------:R-:W2:Y:S04]  /*0560*/  LDG.E.64 R2, desc[UR6][R10.64] ;  /* 0x000000060a027981 */ /* 0x000ea8000c1e1b00 */
[----:B------:R-:W3:Y:S04]  /*0570*/  @P0 LDG.E R9, desc[UR6][R10.64+-0x4] ;  /* 0xfffffc060a090981 */ /* 0x000ee8000c1e1900 */
[----:B------:R-:W4:Y:S01]  /*0580*/  @!P1 LDG.E R8, desc[UR6][R10.64+0x8] ;  /* 0x000008060a089981 */ /* 0x000f22000c1e1900 */
[----:B------:R-:W-:Y:S02]  /*0590*/  IMAD.MOV.U32 R12, RZ, RZ, RZ ;  /* 0x000000ffff0c7224 */ /* 0x000fe400078e00ff */
[----:B------:R-:W-:Y:S01]  /*05a0*/  IMAD.MOV.U32 R14, RZ, RZ, RZ ;  /* 0x000000ffff0e7224 */ /* 0x000fe200078e00ff */
[----:B------:R-:W-:Y:S01]  /*05b0*/  UMOV UR5, URZ ;  /* 0x000000ff00057c82 */ /* 0x000fe20008000000 */
[----:B------:R-:W-:Y:S01]  /*05c0*/  UMOV UR4, URZ ;  /* 0x000000ff00047c82 */ /* 0x000fe20008000000 */
[----:B--2---:R-:W-:Y:S01]  /*05d0*/  IMAD.SHL.U32 R23, R2, 0x2, RZ ;  /* 0x0000000202177824 */ /* 0x004fe200078e00ff */
[----:B---3--:R-:W-:-:S02]  /*05e0*/  @P0 SHF.R.U32.HI R12, RZ, 0x1f, R9 ;  /* 0x0000001fff0c0819 */ /* 0x008fc40000011609 */
[--C-:B------:R-:W-:Y:S01]  /*05f0*/  SHF.R.U32.HI R9, RZ, 0x1, R3.reuse ;  /* 0x00000001ff097819 */ /* 0x100fe20000011603 */
[----:B----4-:R-:W-:Y:S01]  /*0600*/  @!P1 IMAD.U32 R14, R8, -0x80000000, RZ ;  /* 0x80000000080e9824 */ /* 0x010fe200078e00ff */
[----:B------:R-:W-:Y:S02]  /*0610*/  LOP3.LUT R23, R12, R23, RZ, 0xfc, !PT ;  /* 0x000000170c177212 */ /* 0x000fe400078efcff */
[C-C-:B------:R-:W-:Y:S02]  /*0620*/  SHF.L.U64.HI R12, R2.reuse, 0x1, R3.reuse ;  /* 0x00000001020c7819 */ /* 0x140fe40000010203 */
[----:B------:R-:W-:Y:S02]  /*0630*/  SHF.R.U64 R8, R2, 0x1, R3 ;  /* 0x0000000102087819 */ /* 0x000fe40000001203 */
[----:B------:R-:W-:Y:S02]  /*0640*/  LOP3.LUT R9, R14, R9, RZ, 0xfc, !PT ;  /* 0x000000090e097212 */ /* 0x000fe400078efcff */
[----:B------:R-:W-:-:S02]  /*0650*/  LOP3.LUT R12, R12, UR5, RZ, 0xfc, !PT ;  /* 0x000000050c0c7c12 */ /* 0x000fc4000f8efcff */
[----:B------:R-:W-:-:S07]  /*0660*/  LOP3.LUT R8, R8, UR4, RZ, 0xfc, !PT ;  /* 0x0000000408087c12 */ /* 0x000fce000f8efcff */
.L_x_3:
[----:B------:R-:W-:Y:S05]  /*0670*/  BSYNC.RECONVERGENT B0 ;  /* 0x0000000000007941 */ /* 0x000fea0003800200 */
.L_x_2:
[--C-:B------:R-:W-:Y:S02]  /*0680*/  @!P0 SHF.L.U64.HI R13, R4, 0x1, R5.reuse ;  /* 0x00000001040d8819 */ /* 0x100fe40000010205 */
[----:B------:R-:W-:Y:S02]  /*0690*/  LOP3.LUT R14, R20, R7, R18, 0x96, !PT ;  /* 0x00000007140e7212 */ /* 0x000fe400078e9612 */
[----:B------:R-:W-:Y:S01]  /*06a0*/  @P0 SHF.L.W.U32.HI R24, R21, 0x1, R4 ;  /* 0x0000000115180819 */ /* 0x000fe20000010e04 */
[----:B------:R-:W-:Y:S01]  /*06b0*/  @!P0 IMAD.SHL.U32 R24, R4, 0x2, RZ ;  /* 0x0000000204188824 */ /* 0x000fe200078e00ff */
[----:B------:R-:W-:Y:S02]  /*06c0*/  LOP3.LUT R11, R14, R13, RZ, 0xc0, !PT ;  /* 0x0000000d0e0b7212 */ /* 0x000fe400078ec0ff */
[----:B------:R-:W-:Y:S02]  /*06d0*/  @!P1 SHF.L.W.U32.HI R22, R4, 0x1f, R5 ;  /* 0x0000001f04169819 */ /* 0x000fe40000010e05 */
[----:B------:R-:W-:-:S02]  /*06e0*/  LOP3.LUT R21, R16, R6, R17, 0x96, !PT ;  /* 0x0000000610157212 */ /* 0x000fc400078e9611 */
[----:B------:R-:W-:Y:S02]  /*06f0*/  @P1 SHF.R.U64 R22, R4, 0x1, R5 ;  /* 0x0000000104161819 */ /* 0x000fe40000001205 */
[----:B------:R-:W-:Y:S02]  /*0700*/  LOP3.LUT R10, R7, R18, R20, 0xe8, !PT ;  /* 0x00000012070a7212 */ /* 0x000fe400078ee814 */
[----:B------:R-:W-:Y:S02]  /*0710*/  LOP3.LUT R11, R11, R7, R18, 0x80, !PT ;  /* 0x000000070b0b7212 */ /* 0x000fe400078e8012 */
[----:B------:R-:W-:Y:S02]  /*0720*/  LOP3.LUT R16, R6, R17, R16, 0xe8, !PT ;  /* 0x0000001106107212 */ /* 0x000fe400078ee810 */
[----:B------:R-:W-:Y:S02]  /*0730*/  LOP3.LUT R7, R21, R24, RZ, 0xc0, !PT ;  /* 0x0000001815077212 */ /* 0x000fe400078ec0ff */
[----:B------:R-:W-:-:S02]  /*0740*/  LOP3.LUT R20, R22, R21, R24, 0x96, !PT ;  /* 0x0000001516147212 */ /* 0x000fc400078e9618 */
[-CC-:B------:R-:W-:Y:S02]  /*0750*/  LOP3.LUT R18, R16, R21.reuse, R24.reuse, 0x78, !PT ;  /* 0x0000001510127212 */ /* 0x180fe400078e7818 */
[----:B------:R-:W-:Y:S02]  /*0760*/  LOP3.LUT R17, R7, R6, R17, 0x80, !PT ;  /* 0x0000000607117212 */ /* 0x000fe400078e8011 */
[----:B------:R-:W-:Y:S02]  /*0770*/  LOP3.LUT R19, R22, R21, R24, 0x60, !PT ;  /* 0x0000001516137212 */ /* 0x000fe400078e6018 */
[CCC-:B------:R-:W-:Y:S02]  /*0780*/  LOP3.LUT R7, R2.reuse, R23.reuse, R20.reuse, 0x96, !PT ;  /* 0x0000001702077212 */ /* 0x1c0fe400078e9614 */
[----:B------:R-:W-:Y:S02]  /*0790*/  LOP3.LUT R6, R23, R20, RZ, 0xc0, !PT ;  /* 0x0000001417067212 */ /* 0x000fe400078ec0ff */
[----:B------:R-:W-:-:S02]  /*07a0*/  LOP3.LUT R2, R2, R23, R20, 0x60, !PT ;  /* 0x0000001702027212 */ /* 0x000fc400078e6014 */
[----:B------:R-:W-:Y:S02]  /*07b0*/  LOP3.LUT R23, R18, R23, R20, 0x80, !PT ;  /* 0x0000001712177212 */ /* 0x000fe400078e8014 */
[----:B------:R-:W-:Y:S02]  /*07c0*/  @!P1 SHF.L.W.U32.HI R22, R5, 0x1f, R15 ;  /* 0x0000001f05169819 */ /* 0x000fe40000010e0f */
[CCC-:B------:R-:W-:Y:S02]  /*07d0*/  LOP3.LUT R20, R17.reuse, R19.reuse, R16.reuse, 0x78, !PT ;  /* 0x0000001311147212 */ /* 0x1c0fe400078e7810 */
[-CC-:B------:R-:W-:Y:S02]  /*07e0*/  LOP3.LUT R15, R6, R18.reuse, R19.reuse, 0x96, !PT ;  /* 0x00000012060f7212 */ /* 0x180fe400078e9613 */
[----:B------:R-:W-:Y:S02]  /*07f0*/  LOP3.LUT R16, R17, R19, R16, 0x80, !PT ;  /* 0x0000001311107212 */ /* 0x000fe400078e8010 */
[----:B------:R-:W-:-:S02]  /*0800*/  LOP3.LUT R18, R2, R18, R19, 0x60, !PT ;  /* 0x0000001202127212 */ /* 0x000fc400078e6013 */
[----:B------:R-:W-:Y:S02]  /*0810*/  @P1 SHF.R.U32.HI R22, RZ, 0x1, R5 ;  /* 0x00000001ff161819 */ /* 0x000fe40000011605 */
[-CC-:B------:R-:W-:Y:S02]  /*0820*/  LOP3.LUT R21, R16, R23.reuse, R20.reuse, 0x78, !PT ;  /* 0x0000001710157212 */ /* 0x180fe400078e7814 */
[----:B------:R-:W-:Y:S02]  /*0830*/  LOP3.LUT R6, R18, R23, R20, 0x60, !PT ;  /* 0x0000001712067212 */ /* 0x000fe400078e6014 */
[CCC-:B------:R-:W-:Y:S02]  /*0840*/  LOP3.LUT R19, R22.reuse, R14.reuse, R13.reuse, 0x96, !PT ;  /* 0x0000000e16137212 */ /* 0x1c0fe400078e960d */
[-CC-:B------:R-:W-:Y:S02]  /*0850*/  LOP3.LUT R16, R22, R14.reuse, R13.reuse, 0x60, !PT ;  /* 0x0000000e16107212 */ /* 0x180fe400078e600d */
[----:B------:R-:W-:-:S02]  /*0860*/  LOP3.LUT R17, R10, R14, R13, 0x78, !PT ;  /* 0x0000000e0a117212 */ /* 0x000fc400078e780d */
[----:B------:R-:W-:Y:S02]  /*0870*/  LOP3.LUT R13, R18, R23, R20, 0x96, !PT ;  /* 0x00000017120d7212 */ /* 0x000fe400078e9614 */
[----:B------:R-:W-:Y:S02]  /*0880*/  LOP3.LUT R14, R21, R6, RZ, 0x3c, !PT ;  /* 0x00000006150e7212 */ /* 0x000fe400078e3cff */
[----:B------:R-:W-:Y:S02]  /*0890*/  LOP3.LUT R6, R3, R12, R19, 0x60, !PT ;  /* 0x0000000c03067212 */ /* 0x000fe400078e6013 */
[CCC-:B------:R-:W-:Y:S02]  /*08a0*/  LOP3.LUT R22, R11.reuse, R16.reuse, R10.reuse, 0x78, !PT ;  /* 0x000000100b167212 */ /* 0x1c0fe400078e780a */
[----:B------:R-:W-:Y:S02]  /*08b0*/  LOP3.LUT R18, R11, R16, R10, 0x80, !PT ;  /* 0x000000100b127212 */ /* 0x000fe400078e800a */
[----:B------:R-:W-:-:S02]  /*08c0*/  LOP3.LUT R10, R12, R19, RZ, 0xc0, !PT ;  /* 0x000000130c0a7212 */ /* 0x000fc400078ec0ff */
[-CC-:B------:R-:W-:Y:S02]  /*08d0*/  LOP3.LUT R23, R17, R12.reuse, R19.reuse, 0x80, !PT ;  /* 0x0000000c11177212 */ /* 0x180fe400078e8013 */
[-CC-:B------:R-:W-:Y:S02]  /*08e0*/  LOP3.LUT R20, R6, R17.reuse, R16.reuse, 0x60, !PT ;  /* 0x0000001106147212 */ /* 0x180fe400078e6010 */
[----:B------:R-:W-:Y:S02]  /*08f0*/  LOP3.LUT R12, R3, R12, R19, 0x96, !PT ;  /* 0x0000000c030c7212 */ /* 0x000fe400078e9613 */
[----:B------:R-:W-:Y:S02]  /*0900*/  LOP3.LUT R3, R10, R17, R16, 0x96, !PT ;  /* 0x000000110a037212 */ /* 0x000fe400078e9610 */
[-CC-:B------:R-:W-:Y:S01]  /*0910*/  LOP3.LUT R21, R18, R23.reuse, R22.reuse, 0x78, !PT ;  /* 0x0000001712157212 */ /* 0x180fe200078e7816 */
[----:B------:R-:W0:Y:S01]  /*0920*/  LDC.64 R10, c[0x0][0x388] ;  /* 0x0000e200ff0a7b82 */ /* 0x000e220000000a00 */
[----:B------:R-:W-:-:S02]  /*0930*/  LOP3.LUT R18, R20, R23, R22, 0x60, !PT ;  /* 0x0000001714127212 */ /* 0x000fc400078e6016 */
[----:B------:R-:W-:Y:S02]  /*0940*/  LOP3.LUT R16, R15, R7, R8, 0x80, !PT ;  /* 0x000000070f107212 */ /* 0x000fe400078e8008 */
[----:B------:R-:W-:Y:S02]  /*0950*/  LOP3.LUT R19, R20, R23, R22, 0x96, !PT ;  /* 0x0000001714137212 */ /* 0x000fe400078e9616 */
[----:B------:R-:W-:Y:S02]  /*0960*/  LOP3.LUT R18, R21, R18, RZ, 0x3c, !PT ;  /* 0x0000001215127212 */ /* 0x000fe400078e3cff */
[----:B------:R-:W-:Y:S02]  /*0970*/  LOP3.LUT R17, R3, R12, R9, 0x80, !PT ;  /* 0x0000000c03117212 */ /* 0x000fe400078e8009 */
[----:B------:R-:W-:Y:S02]  /*0980*/  LOP3.LUT R20, R15, R2, RZ, 0x3c, !PT ;  /* 0x000000020f147212 */ /* 0x000fe400078e3cff */
[----:B------:R-:W-:-:S02]  /*0990*/  LOP3.LUT R14, R13, R16, R14, 0x7e, !PT ;  /* 0x000000100d0e7212 */ /* 0x000fc400078e7e0e */
[----:B------:R-:W-:Y:S02]  /*09a0*/  LOP3.LUT R16, R19, R17, R18, 0x7e, !PT ;  /* 0x0000001113107212 */ /* 0x000fe400078e7e12 */
[----:B------:R-:W-:Y:S02]  /*09b0*/  LOP3.LUT R17, R3, R6, RZ, 0x3c, !PT ;  /* 0x0000000603117212 */ /* 0x000fe400078e3cff */
[-CC-:B------:R-:W-:Y:S02]  /*09c0*/  LOP3.LUT R18, R20, R7.reuse, R8.reuse, 0x78, !PT ;  /* 0x0000000714127212 */ /* 0x180fe400078e7808 */
[CCC-:B------:R-:W-:Y:S02]  /*09d0*/  LOP3.LUT R13, R14.reuse, R7.reuse, R8.reuse, 0xf6, !PT ;  /* 0x000000070e0d7212 */ /* 0x1c0fe400078ef608 */
[----:B------:R-:W-:Y:S01]  /*09e0*/  LOP3.LUT R7, R14, R7, R8, 0x6, !PT ;  /* 0x000000070e077212 */ /* 0x000fe200078e0608 */
[----:B0-----:R-:W-:Y:S01]  /*09f0*/  IMAD.WIDE R10, R0, 0x8, R10 ;  /* 0x00000008000a7825 */ /* 0x001fe200078e020a */
[----:B------:R-:W-:-:S02]  /*0a00*/  LOP3.LUT R8, R17, R12, R9, 0x78, !PT ;  /* 0x0000000c11087212 */ /* 0x000fc400078e7809 */
[CCC-:B------:R-:W-:Y:S02]  /*0a10*/  LOP3.LUT R17, R16.reuse, R12.reuse, R9.reuse, 0xf6, !PT ;  /* 0x0000000c10117212 */ /* 0x1c0fe400078ef609 */
[----:B------:R-:W-:Y:S02]  /*0a20*/  LOP3.LUT R9, R16, R12, R9, 0x6, !PT ;  /* 0x0000000c10097212 */ /* 0x000fe400078e0609 */
[----:B------:R-:W-:Y:S02]  /*0a30*/  LOP3.LUT R15, R7, R15, R2, 0x60, !PT ;  /* 0x0000000f070f7212 */ /* 0x000fe400078e6002 */
[----:B------:R-:W-:Y:S02]  /*0a40*/  LOP3.LUT R2, R4, R18, R13, 0x40, !PT ;  /* 0x0000001204027212 */ /* 0x000fe400078e400d */
[----:B------:R-:W-:Y:S02]  /*0a50*/  LOP3.LUT R4, R5, R8, R17, 0x40, !PT ;  /* 0x0000000805047212 */ /* 0x000fe400078e4011 */
[----:B------:R-:W-:-:S02]  /*0a60*/  LOP3.LUT R3, R9, R3, R6, 0x60, !PT ;  /* 0x0000000309037212 */ /* 0x000fc400078e6006 */
[----:B------:R-:W-:Y:S02]  /*0a70*/  LOP3.LUT R2, R2, R15, RZ, 0xfc, !PT ;  /* 0x0000000f02027212 */ /* 0x000fe400078efcff */
[----:B------:R-:W-:-:S05]  /*0a80*/  LOP3.LUT R3, R4, R3, RZ, 0xfc, !PT ;  /* 0x0000000304037212 */ /* 0x000fca00078efcff */
[----:B------:R-:W-:Y:S01]  /*0a90*/  STG.E.64 desc[UR6][R10.64], R2 ;  /* 0x000000020a007986 */ /* 0x000fe2000c101b06 */
[----:B------:R-:W-:Y:S05]  /*0aa0*/  EXIT ;  /* 0x000000000000794d */ /* 0x000fea0003800000 */
.L_x_4:
[----:B------:R-:W-:-:S00]  /*0ab0*/  BRA `(.L_x_4) ;  /* 0xfffffffc00fc7947 */ /* 0x000fc0000383ffff */
[----:B------:R-:W-:-:S00]  /*0ac0*/  NOP ;  /* 0x0000000000007918 */ /* 0x000fc00000000000 */
        /* <DEDUP_REMOVED lines=11> */
.L_x_5:


//--------------------- .nv.shared.reserved.0     --------------------------
	.section	.nv.shared.reserved.0,"aw",@nobits
	.weak		__nv_reservedSMEM_offset_0_alias
	.size		__nv_reservedSMEM_offset_0_alias, 0, 64
	.other		__nv_reservedSMEM_offset_0_alias,@"STO_CUDA_RESERVED_SHARED STV_DEFAULT"
__nv_reservedSMEM_offset_0_alias:
	.zero		0
	.zero		64


//--------------------- .nv.constant0._Z19game_of_life_kernelPKmPmi --------------------------
	.section	.nv.constant0._Z19game_of_life_kernelPKmPmi,"a",@progbits
	.sectionflags	@""
	.align	4
.nv.constant0._Z19game_of_life_kernelPKmPmi:
	.zero		916


//--------------------- SYMBOLS --------------------------

	.type		.nv.reservedSmem.offset0,@object
	.size		.nv.reservedSmem.offset0,0x4
